//
// Generated by NVIDIA NVVM Compiler
//
// Compiler Build ID: CL-36424714
// Cuda compilation tools, release 13.0, V13.0.88
// Based on NVVM 20.0.0
//

.version 9.0
.target sm_100
.address_size 64

	// .globl	_Z6squarePKfPf

.visible .entry _Z6squarePKfPf(
	.param .u64 .ptr .align 1 _Z6squarePKfPf_param_0,
	.param .u64 .ptr .align 1 _Z6squarePKfPf_param_1
)
{
	.reg .b32 	%r<2>;
	.reg .b32 	%f<3>;
	.reg .b64 	%rd<8>;

	ld.param.u64 	%rd1, [_Z6squarePKfPf_param_0];
	ld.param.u64 	%rd2, [_Z6squarePKfPf_param_1];
	cvta.to.global.u64 	%rd3, %rd2;
	cvta.to.global.u64 	%rd4, %rd1;
	mov.u32 	%r1, %tid.x;
	mul.wide.u32 	%rd5, %r1, 4;
	add.s64 	%rd6, %rd4, %rd5;
	ld.global.f32 	%f1, [%rd6];
	mul.f32 	%f2, %f1, %f1;
	add.s64 	%rd7, %rd3, %rd5;
	st.global.f32 	[%rd7], %f2;
	ret;

}


// ===== COMPILED SASS (sm_100) =====

	.target	sm_100

	.elftype	@"ET_EXEC"


//--------------------- .note.nv.tkinfo           --------------------------
	.section	.note.nv.tkinfo,"",@"SHT_NOTE"
	.sectionflags	@"SHF_NOTE_NV_TKINFO"
	.tkinfo
        /*0018*/ 	.word	0x00000002
        /*0030*/ 	.string	""
        /*0030*/ 	.string	"ptxas"
        /*0030*/ 	.string	"Cuda compilation tools, release 13.0, V13.0.88"
        /*0030*/ 	.string	"Build cuda_13.0.r13.0/compiler.36424714_0"
        /*0030*/ 	.string	"-arch sm_100 -m 64 "



//--------------------- .note.nv.cuinfo           --------------------------
	.section	.note.nv.cuinfo,"",@"SHT_NOTE"
	.sectionflags	@"SHF_NOTE_NV_CUINFO"
        /*0018*/ 	.short	0x0002
        /*001a*/ 	.short	0x0064
        /*001c*/ 	.short	0x0082
	.zero		2


//--------------------- .nv.info                  --------------------------
	.section	.nv.info,"",@"SHT_CUDA_INFO"
	.align	4


	//----- nvinfo : EIATTR_REGCOUNT
	.align		4
        /*0000*/ 	.byte	0x04, 0x2f
        /*0002*/ 	.short	(.L_1 - .L_0)
	.align		4
.L_0:
        /*0004*/ 	.word	index@(_Z6squarePKfPf)
        /*0008*/ 	.word	0x0000000a


	//----- nvinfo : EIATTR_FRAME_SIZE
	.align		4
.L_1:
        /*000c*/ 	.byte	0x04, 0x11
        /*000e*/ 	.short	(.L_3 - .L_2)
	.align		4
.L_2:
        /*0010*/ 	.word	index@(_Z6squarePKfPf)
        /*0014*/ 	.word	0x00000000


	//----- nvinfo : EIATTR_MIN_STACK_SIZE
	.align		4
.L_3:
        /*0018*/ 	.byte	0x04, 0x12
        /*001a*/ 	.short	(.L_5 - .L_4)
	.align		4
.L_4:
        /*001c*/ 	.word	index@(_Z6squarePKfPf)
        /*0020*/ 	.word	0x00000000
.L_5:


//--------------------- .nv.compat                --------------------------
	.section	.nv.compat,"",@"SHT_CUDA_COMPAT_INFO"
	.align	4
        /*0000*/ 	.byte	0x02, 0x09, 0x00, 0x00, 0x02, 0x02, 0x01, 0x00, 0x02, 0x05, 0x05, 0x00, 0x03, 0x07, 0x01, 0x01
        /*0010*/ 	.byte	0x02, 0x03, 0x00, 0x00, 0x02, 0x06, 0x01, 0x00, 0x04, 0x0b, 0x08, 0x00, 0x09, 0x00, 0x00, 0x00
        /*0020*/ 	.byte	0x00, 0x00, 0x00, 0x00


//--------------------- .nv.info._Z6squarePKfPf   --------------------------
	.section	.nv.info._Z6squarePKfPf,"",@"SHT_CUDA_INFO"
	.sectionflags	@""
	.align	4


	//----- nvinfo : EIATTR_CUDA_API_VERSION
	.align		4
        /*0000*/ 	.byte	0x04, 0x37
        /*0002*/ 	.short	(.L_7 - .L_6)
.L_6:
        /*0004*/ 	.word	0x00000082


	//----- nvinfo : EIATTR_KPARAM_INFO
	.align		4
.L_7:
        /*0008*/ 	.byte	0x04, 0x17
        /*000a*/ 	.short	(.L_9 - .L_8)
.L_8:
        /*000c*/ 	.word	0x00000000
        /*0010*/ 	.short	0x0001
        /*0012*/ 	.short	0x0008
        /*0014*/ 	.byte	0x00, 0xf5, 0x21, 0x00


	//----- nvinfo : EIATTR_KPARAM_INFO
	.align		4
.L_9:
        /*0018*/ 	.byte	0x04, 0x17
        /*001a*/ 	.short	(.L_11 - .L_10)
.L_10:
        /*001c*/ 	.word	0x00000000
        /*0020*/ 	.short	0x0000
        /*0022*/ 	.short	0x0000
        /*0024*/ 	.byte	0x00, 0xf5, 0x21, 0x00


	//----- nvinfo : EIATTR_SPARSE_MMA_MASK
	.align		4
.L_11:
        /*0028*/ 	.byte	0x03, 0x50
        /*002a*/ 	.short	0x0000


	//----- nvinfo : EIATTR_MAXREG_COUNT
	.align		4
        /*002c*/ 	.byte	0x03, 0x1b
        /*002e*/ 	.short	0x00ff


	//----- nvinfo : EIATTR_MERCURY_ISA_VERSION
	.align		4
        /*0030*/ 	.byte	0x03, 0x5f
        /*0032*/ 	.short	0x0101


	//----- nvinfo : EIATTR_VRC_CTA_INIT_COUNT
	.align		4
        /*0034*/ 	.byte	0x02, 0x4a
	.zero		1
	.zero		1


	//----- nvinfo : EIATTR_EXIT_INSTR_OFFSETS
	.align		4
        /*0038*/ 	.byte	0x04, 0x1c
        /*003a*/ 	.short	(.L_13 - .L_12)


	//   ....[0]....
.L_12:
        /*003c*/ 	.word	0x000000a0


	//----- nvinfo : EIATTR_CBANK_PARAM_SIZE
	.align		4
.L_13:
        /*0040*/ 	.byte	0x03, 0x19
        /*0042*/ 	.short	0x0010


	//----- nvinfo : EIATTR_PARAM_CBANK
	.align		4
        /*0044*/ 	.byte	0x04, 0x0a
        /*0046*/ 	.short	(.L_15 - .L_14)
	.align		4
.L_14:
        /*0048*/ 	.word	index@(.nv.constant0._Z6squarePKfPf)
        /*004c*/ 	.short	0x0380
        /*004e*/ 	.short	0x0010


	//----- nvinfo : EIATTR_SW_WAR
	.align		4
.L_15:
        /*0050*/ 	.byte	0x04, 0x36
        /*0052*/ 	.short	(.L_17 - .L_16)
.L_16:
        /*0054*/ 	.word	0x00000008
.L_17:


//--------------------- .nv.callgraph             --------------------------
	.section	.nv.callgraph,"",@"SHT_CUDA_CALLGRAPH"
	.align	4
	.sectionentsize	8
	.align		4
        /*0000*/ 	.word	0x00000000
	.align		4
        /*0004*/ 	.word	0xffffffff
	.align		4
        /*0008*/ 	.word	0x00000000
	.align		4
        /*000c*/ 	.word	0xfffffffe
	.align		4
        /*0010*/ 	.word	0x00000000
	.align		4
        /*0014*/ 	.word	0xfffffffd
	.align		4
        /*0018*/ 	.word	0x00000000
	.align		4
        /*001c*/ 	.word	0xfffffffc


//--------------------- .text._Z6squarePKfPf      --------------------------
	.section	.text._Z6squarePKfPf,"ax",@progbits
	.align	128
        .global         _Z6squarePKfPf
        .type           _Z6squarePKfPf,@function
        .size           _Z6squarePKfPf,(.L_x_1 - _Z6squarePKfPf)
        .other          _Z6squarePKfPf,@"STO_CUDA_ENTRY STV_DEFAULT"
_Z6squarePKfPf:
.text._Z6squarePKfPf:
[----:B------:R-:W-:Y:S01]  /*0000*/  LDC R1, c[0x0][0x37c] ;  /* 0x0000df00ff017b82 */ /* 0x000fe20000000800 */
[----:B------:R-:W0:Y:S07]  /*0010*/  S2R R7, SR_TID.X ;  /* 0x0000000000077919 */ /* 0x000e2e0000002100 */
[----:B------:R-:W0:Y:S01]  /*0020*/  LDC.64 R2, c[0x0][0x380] ;  /* 0x0000e000ff027b82 */ /* 0x000e220000000a00 */
[----:B------:R-:W1:Y:S07]  /*0030*/  LDCU.64 UR4, c[0x0][0x358] ;  /* 0x00006b00ff0477ac */ /* 0x000e6e0008000a00 */
[----:B------:R-:W2:Y:S01]  /*0040*/  LDC.64 R4, c[0x0][0x388] ;  /* 0x0000e200ff047b82 */ /* 0x000ea20000000a00 */
[----:B0-----:R-:W-:-:S06]  /*0050*/  IMAD.WIDE.U32 R2, R7, 0x4, R2 ;  /* 0x0000000407027825 */ /* 0x001fcc00078e0002 */
[----:B-1----:R-:W3:Y:S01]  /*0060*/  LDG.E R2, desc[UR4][R2.64] ;  /* 0x0000000402027981 */ /* 0x002ee2000c1e1900 */
[----:B--2---:R-:W-:-:S04]  /*0070*/  IMAD.WIDE.U32 R4, R7, 0x4, R4 ;  /* 0x0000000407047825 */ /* 0x004fc800078e0004 */
[----:B---3--:R-:W-:-:S05]  /*0080*/  FMUL R7, R2, R2 ;  /* 0x0000000202077220 */ /* 0x008fca0000400000 */
[----:B------:R-:W-:Y:S01]  /*0090*/  STG.E desc[UR4][R4.64], R7 ;  /* 0x0000000704007986 */ /* 0x000fe2000c101904 */
[----:B------:R-:W-:Y:S05]  /*00a0*/  EXIT ;  /* 0x000000000000794d */ /* 0x000fea0003800000 */
.L_x_0:
[----:B------:R-:W-:-:S00]  /*00b0*/  BRA `(.L_x_0) ;  /* 0xfffffffc00fc7947 */ /* 0x000fc0000383ffff */
[----:B------:R-:W-:-:S00]  /*00c0*/  NOP ;  /* 0x0000000000007918 */ /* 0x000fc00000000000 */
        /* <DEDUP_REMOVED lines=11> */
.L_x_1:


//--------------------- .nv.shared.reserved.0     --------------------------
	.section	.nv.shared.reserved.0,"aw",@nobits
	.weak		__nv_reservedSMEM_offset_0_alias
	.size		__nv_reservedSMEM_offset_0_alias, 0, 64
	.other		__nv_reservedSMEM_offset_0_alias,@"STO_CUDA_RESERVED_SHARED STV_DEFAULT"
__nv_reservedSMEM_offset_0_alias:
	.zero		0
	.zero		64


//--------------------- .nv.constant0._Z6squarePKfPf --------------------------
	.section	.nv.constant0._Z6squarePKfPf,"a",@progbits
	.sectionflags	@""
	.align	4
.nv.constant0._Z6squarePKfPf:
	.zero		912


//--------------------- SYMBOLS --------------------------

	.type		.nv.reservedSmem.offset0,@object
	.size		.nv.reservedSmem.offset0,0x4
